	.headerflags	@"EF_CUDA_TEXMODE_UNIFIED EF_CUDA_64BIT_ADDRESS EF_CUDA_ACCELERATORS EF_CUDA_SM90 EF_CUDA_VIRTUAL_SM(EF_CUDA_SM90)"
	.elftype	@"ET_EXEC"


//--------------------- .nv.info                  --------------------------
	.section	.nv.info,"",@"SHT_CUDA_INFO"
	.align	4


	//----- nvinfo : EIATTR_REGCOUNT
	.align		4
        /*0000*/ 	.byte	0x04, 0x2f
        /*0002*/ 	.short	(.L_1 - .L_0)
	.align		4
.L_0:
        /*0004*/ 	.word	index@(triton_poi_fused_convolution_25)
        /*0008*/ 	.word	0x00000019


	//----- nvinfo : EIATTR_MIN_STACK_SIZE
	.align		4
.L_1:
        /*000c*/ 	.byte	0x04, 0x12
        /*000e*/ 	.short	(.L_3 - .L_2)
	.align		4
.L_2:
        /*0010*/ 	.word	index@(triton_poi_fused_convolution_25)
        /*0014*/ 	.word	0x00000000


	//----- nvinfo : EIATTR_FRAME_SIZE
	.align		4
.L_3:
        /*0018*/ 	.byte	0x04, 0x11
        /*001a*/ 	.short	(.L_5 - .L_4)
	.align		4
.L_4:
        /*001c*/ 	.word	index@(triton_poi_fused_convolution_25)
        /*0020*/ 	.word	0x00000000


	//----- nvinfo : EIATTR_MIN_STACK_SIZE
	.align		4
.L_5:
        /*0024*/ 	.byte	0x04, 0x12
        /*0026*/ 	.short	(.L_7 - .L_6)
	.align		4
.L_6:
        /*0028*/ 	.word	index@(triton_poi_fused_convolution_25)
        /*002c*/ 	.word	0x00000000
.L_7:


//--------------------- .nv.info.triton_poi_fused_convolution_25 --------------------------
	.section	.nv.info.triton_poi_fused_convolution_25,"",@"SHT_CUDA_INFO"
	.sectionflags	@""
	.align	4


	//----- nvinfo : EIATTR_CUDA_API_VERSION
	.align		4
        /*0000*/ 	.byte	0x04, 0x37
        /*0002*/ 	.short	(.L_9 - .L_8)
.L_8:
        /*0004*/ 	.word	0x0000007c


	//----- nvinfo : EIATTR_KPARAM_INFO
	.align		4
.L_9:
        /*0008*/ 	.byte	0x04, 0x17
        /*000a*/ 	.short	(.L_11 - .L_10)
.L_10:
        /*000c*/ 	.word	0x00000000
        /*0010*/ 	.short	0x0004
        /*0012*/ 	.short	0x001c
        /*0014*/ 	.byte	0x00, 0xf0, 0x11, 0x00


	//----- nvinfo : EIATTR_KPARAM_INFO
	.align		4
.L_11:
        /*0018*/ 	.byte	0x04, 0x17
        /*001a*/ 	.short	(.L_13 - .L_12)
.L_12:
        /*001c*/ 	.word	0x00000000
        /*0020*/ 	.short	0x0003
        /*0022*/ 	.short	0x0018
        /*0024*/ 	.byte	0x00, 0xf0, 0x11, 0x00


	//----- nvinfo : EIATTR_KPARAM_INFO
	.align		4
.L_13:
        /*0028*/ 	.byte	0x04, 0x17
        /*002a*/ 	.short	(.L_15 - .L_14)
.L_14:
        /*002c*/ 	.word	0x00000000
        /*0030*/ 	.short	0x0002
        /*0032*/ 	.short	0x0010
        /*0034*/ 	.byte	0x00, 0xf4, 0x21, 0x00


	//----- nvinfo : EIATTR_KPARAM_INFO
	.align		4
.L_15:
        /*0038*/ 	.byte	0x04, 0x17
        /*003a*/ 	.short	(.L_17 - .L_16)
.L_16:
        /*003c*/ 	.word	0x00000000
        /*0040*/ 	.short	0x0001
        /*0042*/ 	.short	0x0008
        /*0044*/ 	.byte	0x00, 0xf4, 0x21, 0x00


	//----- nvinfo : EIATTR_KPARAM_INFO
	.align		4
.L_17:
        /*0048*/ 	.byte	0x04, 0x17
        /*004a*/ 	.short	(.L_19 - .L_18)
.L_18:
        /*004c*/ 	.word	0x00000000
        /*0050*/ 	.short	0x0000
        /*0052*/ 	.short	0x0000
        /*0054*/ 	.byte	0x00, 0xf4, 0x21, 0x00


	//----- nvinfo : EIATTR_SPARSE_MMA_MASK
	.align		4
.L_19:
        /*0058*/ 	.byte	0x03, 0x50
        /*005a*/ 	.short	0x0000


	//----- nvinfo : EIATTR_MAXREG_COUNT
	.align		4
        /*005c*/ 	.byte	0x03, 0x1b
        /*005e*/ 	.short	0x00ff


	//----- nvinfo : EIATTR_EXIT_INSTR_OFFSETS
	.align		4
        /*0060*/ 	.byte	0x04, 0x1c
        /*0062*/ 	.short	(.L_21 - .L_20)


	//   ....[0]....
.L_20:
        /*0064*/ 	.word	0x000004c0


	//   ....[1]....
        /*0068*/ 	.word	0x000004e0


	//----- nvinfo : EIATTR_REQNTID
	.align		4
.L_21:
        /*006c*/ 	.byte	0x04, 0x10
        /*006e*/ 	.short	(.L_23 - .L_22)
.L_22:
        /*0070*/ 	.word	0x00000080
        /*0074*/ 	.word	0x00000001
        /*0078*/ 	.word	0x00000001


	//----- nvinfo : EIATTR_CBANK_PARAM_SIZE
	.align		4
.L_23:
        /*007c*/ 	.byte	0x03, 0x19
        /*007e*/ 	.short	0x0020


	//----- nvinfo : EIATTR_PARAM_CBANK
	.align		4
        /*0080*/ 	.byte	0x04, 0x0a
        /*0082*/ 	.short	(.L_25 - .L_24)
	.align		4
.L_24:
        /*0084*/ 	.word	index@(.nv.constant0.triton_poi_fused_convolution_25)
        /*0088*/ 	.short	0x0210
        /*008a*/ 	.short	0x0020


	//----- nvinfo : EIATTR_SW_WAR
	.align		4
.L_25:
        /*008c*/ 	.byte	0x04, 0x36
        /*008e*/ 	.short	(.L_27 - .L_26)
.L_26:
        /*0090*/ 	.word	0x00000008
.L_27:


//--------------------- .nv.callgraph             --------------------------
	.section	.nv.callgraph,"",@"SHT_CUDA_CALLGRAPH"
	.align	4
	.sectionentsize	8
	.align		4
        /*0000*/ 	.word	0x00000000
	.align		4
        /*0004*/ 	.word	0xffffffff
	.align		4
        /*0008*/ 	.word	0x00000000
	.align		4
        /*000c*/ 	.word	0xfffffffe
	.align		4
        /*0010*/ 	.word	0x00000000
	.align		4
        /*0014*/ 	.word	0xfffffffd
	.align		4
        /*0018*/ 	.word	0x00000000
	.align		4
        /*001c*/ 	.word	0xfffffffc


//--------------------- .text.triton_poi_fused_convolution_25 --------------------------
	.section	.text.triton_poi_fused_convolution_25,"ax",@progbits
	.sectionflags	@"SHF_BARRIERS=1"
	.align	128
        .global         triton_poi_fused_convolution_25
        .type           triton_poi_fused_convolution_25,@function
        .size           triton_poi_fused_convolution_25,(.L_x_1 - triton_poi_fused_convolution_25)
        .other          triton_poi_fused_convolution_25,@"STO_CUDA_ENTRY STV_DEFAULT"
triton_poi_fused_convolution_25:
.text.triton_poi_fused_convolution_25:
[----:B------:R-:W0:Y:S01]  /*0000*/  LDC R1, c[0x0][0x28] ;  /* 0x00000a00ff017b82 */ /* 0x000e220000000800 */
[----:B------:R-:W1:Y:S07]  /*0010*/  S2R R2, SR_TID.X ;  /* 0x0000000000027919 */ /* 0x000e6e0000002100 */
[----:B------:R-:W2:Y:S01]  /*0020*/  LDC.64 R6, c[0x0][0x210] ;  /* 0x00008400ff067b82 */ /* 0x000ea20000000a00 */
[----:B------:R-:W-:Y:S02]  /*0030*/  CS2R R12, SRZ ;  /* 0x00000000000c7805 */ /* 0x000fe4000001ff00 */
[----:B------:R-:W-:Y:S01]  /*0040*/  CS2R R14, SRZ ;  /* 0x00000000000e7805 */ /* 0x000fe2000001ff00 */
[----:B------:R-:W3:Y:S01]  /*0050*/  S2R R0, SR_CTAID.X ;  /* 0x0000000000007919 */ /* 0x000ee20000002500 */
[----:B------:R-:W-:Y:S01]  /*0060*/  ULDC.64 UR6, c[0x0][0x208] ;  /* 0x0000820000067ab9 */ /* 0x000fe20000000a00 */
[----:B------:R-:W4:Y:S01]  /*0070*/  S2R R3, SR_CTAID.Y ;  /* 0x0000000000037919 */ /* 0x000f220000002600 */
[----:B-1----:R-:W-:Y:S01]  /*0080*/  SHF.R.U32.HI R17, RZ, 0x4, R2 ;  /* 0x00000004ff117819 */ /* 0x002fe20000011602 */
[----:B------:R-:W-:-:S02]  /*0090*/  IMAD.SHL.U32 R21, R2, 0x4, RZ ;  /* 0x0000000402157824 */ /* 0x000fc400078e00ff */
[----:B---3--:R-:W-:Y:S01]  /*00a0*/  IMAD.SHL.U32 R0, R0, 0x40, RZ ;  /* 0x0000004000007824 */ /* 0x008fe200078e00ff */
[----:B------:R-:W-:Y:S01]  /*00b0*/  SGXT.U32 R17, R17, 0x3 ;  /* 0x000000031111781a */ /* 0x000fe20000000000 */
[----:B----4-:R-:W-:-:S03]  /*00c0*/  IMAD.SHL.U32 R20, R3, 0x10, RZ ;  /* 0x0000001003147824 */ /* 0x010fc600078e00ff */
[----:B------:R-:W-:Y:S02]  /*00d0*/  LOP3.LUT R5, R0, 0x3c, R21, 0xf8, !PT ;  /* 0x0000003c00057812 */ /* 0x000fe400078ef815 */
[----:B------:R-:W-:Y:S02]  /*00e0*/  LOP3.LUT R4, R20, R17, RZ, 0xfc, !PT ;  /* 0x0000001114047212 */ /* 0x000fe400078efcff */
[----:B------:R-:W-:-:S03]  /*00f0*/  ISETP.GE.AND P0, PT, R5, 0x40, PT ;  /* 0x000000400500780c */ /* 0x000fc60003f06270 */
[----:B------:R-:W-:-:S04]  /*0100*/  IMAD R9, R4, 0x40, R5 ;  /* 0x0000004004097824 */ /* 0x000fc800078e0205 */
[C---:B------:R-:W-:Y:S02]  /*0110*/  VIADD R11, R9.reuse, 0x200 ;  /* 0x00000200090b7836 */ /* 0x040fe40000000000 */
[----:B--2---:R-:W-:Y:S01]  /*0120*/  IMAD.WIDE R4, R9, 0x4, R6 ;  /* 0x0000000409047825 */ /* 0x004fe200078e0206 */
[----:B------:R-:W-:-:S03]  /*0130*/  CS2R R8, SRZ ;  /* 0x0000000000087805 */ /* 0x000fc6000001ff00 */
[----:B------:R-:W-:Y:S01]  /*0140*/  IMAD.WIDE R6, R11, 0x4, R6 ;  /* 0x000000040b067825 */ /* 0x000fe200078e0206 */
[----:B------:R-:W-:-:S04]  /*0150*/  CS2R R10, SRZ ;  /* 0x00000000000a7805 */ /* 0x000fc8000001ff00 */
[----:B------:R-:W2:Y:S04]  /*0160*/  @!P0 LDG.E.EL.128 R12, desc[UR6][R6.64] ;  /* 0x00000006060c8981 */ /* 0x000ea8000c2e1d00 */
[----:B------:R1:W3:Y:S01]  /*0170*/  @!P0 LDG.E.EL.128 R8, desc[UR6][R4.64] ;  /* 0x0000000604088981 */ /* 0x0002e2000c2e1d00 */
[----:B------:R-:W4:Y:S01]  /*0180*/  S2UR UR5, SR_CgaCtaId ;  /* 0x00000000000579c3 */ /* 0x000f220000008800 */
[----:B------:R-:W-:Y:S01]  /*0190*/  IMAD.SHL.U32 R16, R2, 0x40, RZ ;  /* 0x0000004002107824 */ /* 0x000fe200078e00ff */
[----:B------:R-:W-:-:S04]  /*01a0*/  UMOV UR4, 0x400 ;  /* 0x0000040000047882 */ /* 0x000fc80000000000 */
[----:B------:R-:W-:-:S04]  /*01b0*/  LOP3.LUT R16, R16, 0x3c0, RZ, 0xc0, !PT ;  /* 0x000003c010107812 */ /* 0x000fc800078ec0ff */
[----:B------:R-:W-:Y:S01]  /*01c0*/  LOP3.LUT R17, R16, R17, RZ, 0xfc, !PT ;  /* 0x0000001110117212 */ /* 0x000fe200078efcff */
[----:B----4-:R-:W-:-:S06]  /*01d0*/  UPRMT UR4, UR5, 0x654, UR4 ;  /* 0x0000065405047896 */ /* 0x010fcc0008000004 */
[----:B------:R-:W-:-:S04]  /*01e0*/  VIADD R16, R16, UR4 ;  /* 0x0000000410107c36 */ /* 0x000fc80008000000 */
[----:B------:R-:W-:Y:S01]  /*01f0*/  IMAD R22, R17, 0x4, R16 ;  /* 0x0000000411167824 */ /* 0x000fe200078e0210 */
[----:B------:R-:W-:-:S04]  /*0200*/  LOP3.LUT R18, R21, 0x1fc, RZ, 0xc0, !PT ;  /* 0x000001fc15127812 */ /* 0x000fc800078ec0ff */
[----:B------:R-:W-:Y:S02]  /*0210*/  LOP3.LUT R19, R18, 0x200, RZ, 0xfc, !PT ;  /* 0x0000020012137812 */ /* 0x000fe400078efcff */
[----:B-1----:R-:W-:Y:S02]  /*0220*/  LOP3.LUT R4, R2, 0x7c, RZ, 0xc0, !PT ;  /* 0x0000007c02047812 */ /* 0x002fe400078ec0ff */
[----:B------:R-:W-:Y:S02]  /*0230*/  LOP3.LUT R19, R19, 0x3f0, RZ, 0xc0, !PT ;  /* 0x000003f013137812 */ /* 0x000fe400078ec0ff */
[----:B------:R-:W-:-:S03]  /*0240*/  LEA R5, R4, UR4, 0x2 ;  /* 0x0000000404057c11 */ /* 0x000fc6000f8e10ff */
[----:B------:R-:W-:Y:S02]  /*0250*/  VIADD R19, R19, UR4 ;  /* 0x0000000413137c36 */ /* 0x000fe40008000000 */
[C---:B------:R-:W-:Y:S02]  /*0260*/  IMAD R16, R18.reuse, 0x4, R5 ;  /* 0x0000000412107824 */ /* 0x040fe400078e0205 */
[----:B------:R-:W-:Y:S01]  /*0270*/  IMAD R4, R18, 0x4, R19 ;  /* 0x0000000412047824 */ /* 0x000fe200078e0213 */
[----:B------:R-:W-:Y:S02]  /*0280*/  SHF.R.S32.HI R3, RZ, 0x1b, R3 ;  /* 0x0000001bff037819 */ /* 0x000fe40000011403 */
[----:B------:R-:W-:Y:S02]  /*0290*/  LOP3.LUT R20, R20, 0xc, R21, 0xf8, !PT ;  /* 0x0000000c14147812 */ /* 0x000fe400078ef815 */
[----:B------:R-:W-:-:S04]  /*02a0*/  SGXT R21, R3, 0x1 ;  /* 0x000000010315781a */ /* 0x000fc80000000200 */
[----:B------:R-:W-:Y:S01]  /*02b0*/  LEA.HI R21, R21, R20, RZ, 0xa ;  /* 0x0000001415157211 */ /* 0x000fe200078f50ff */
[----:B--2---:R-:W-:Y:S04]  /*02c0*/  STS [R22+0x20], R12 ;  /* 0x0000200c16007388 */ /* 0x004fe80000000800 */
[----:B---3--:R-:W-:Y:S04]  /*02d0*/  STS [R22], R8 ;  /* 0x0000000816007388 */ /* 0x008fe80000000800 */
[----:B------:R1:W-:Y:S04]  /*02e0*/  STS [R22+0x50], R9 ;  /* 0x0000500916007388 */ /* 0x0003e80000000800 */
[----:B------:R-:W-:Y:S04]  /*02f0*/  STS [R22+0xa0], R10 ;  /* 0x0000a00a16007388 */ /* 0x000fe80000000800 */
[----:B------:R2:W-:Y:S01]  /*0300*/  STS [R22+0xf0], R11 ;  /* 0x0000f00b16007388 */ /* 0x0005e20000000800 */
[----:B-1----:R-:W1:Y:S03]  /*0310*/  LDC.64 R8, c[0x0][0x218] ;  /* 0x00008600ff087b82 */ /* 0x002e660000000a00 */
[----:B------:R3:W-:Y:S04]  /*0320*/  STS [R22+0x70], R13 ;  /* 0x0000700d16007388 */ /* 0x0007e80000000800 */
[----:B------:R-:W-:Y:S04]  /*0330*/  STS [R22+0xc0], R14 ;  /* 0x0000c00e16007388 */ /* 0x000fe80000000800 */
[----:B------:R4:W-:Y:S01]  /*0340*/  STS [R22+0x110], R15 ;  /* 0x0001100f16007388 */ /* 0x0009e20000000800 */
[----:B------:R-:W-:Y:S01]  /*0350*/  BAR.SYNC.DEFER_BLOCKING 0x0 ;  /* 0x0000000000007b1d */ /* 0x000fe20000010000 */
[----:B--2---:R-:W-:Y:S01]  /*0360*/  SHF.R.U32.HI R11, RZ, 0x2, R2 ;  /* 0x00000002ff0b7819 */ /* 0x004fe20000011602 */
[----:B------:R-:W-:-:S06]  /*0370*/  IMAD.SHL.U32 R10, R21, 0x40, RZ ;  /* 0x00000040150a7824 */ /* 0x000fcc00078e00ff */
[----:B------:R-:W2:Y:S01]  /*0380*/  LDC.64 R2, c[0x0][0x220] ;  /* 0x00008800ff027b82 */ /* 0x000ea20000000a00 */
[----:B------:R-:W-:Y:S01]  /*0390*/  SGXT.U32 R11, R11, 0x5 ;  /* 0x000000050b0b781a */ /* 0x000fe20000000000 */
[----:B------:R-:W5:Y:S04]  /*03a0*/  LDS.128 R16, [R16] ;  /* 0x0000000010107984 */ /* 0x000f680000000c00 */
[----:B------:R-:W2:Y:S01]  /*03b0*/  LDS.128 R4, [R4+0x800] ;  /* 0x0008000004047984 */ /* 0x000ea20000000c00 */
[----:B------:R-:W-:Y:S02]  /*03c0*/  LOP3.LUT R11, R0, R11, RZ, 0xfc, !PT ;  /* 0x0000000b000b7212 */ /* 0x000fe400078efcff */
[----:B------:R-:W-:Y:S02]  /*03d0*/  LOP3.LUT R21, R21, 0xfffffc00, RZ, 0xc0, !PT ;  /* 0xfffffc0015157812 */ /* 0x000fe400078ec0ff */
[----:B------:R-:W-:-:S02]  /*03e0*/  LOP3.LUT R10, R10, 0xffff0000, RZ, 0xc0, !PT ;  /* 0xffff00000a0a7812 */ /* 0x000fc400078ec0ff */
[C---:B------:R-:W-:Y:S02]  /*03f0*/  LOP3.LUT R0, R11.reuse, 0x20, RZ, 0xfc, !PT ;  /* 0x000000200b007812 */ /* 0x040fe400078efcff */
[----:B------:R-:W-:Y:S02]  /*0400*/  IADD3 R10, R10, R20, -R21 ;  /* 0x000000140a0a7210 */ /* 0x000fe40007ffe815 */
[C---:B------:R-:W-:Y:S02]  /*0410*/  ISETP.GE.AND P0, PT, R11.reuse, 0x40, PT ;  /* 0x000000400b00780c */ /* 0x040fe40003f06270 */
[C---:B------:R-:W-:Y:S01]  /*0420*/  ISETP.GE.AND P1, PT, R0.reuse, 0x40, PT ;  /* 0x000000400000780c */ /* 0x040fe20003f26270 */
[--C-:B---3--:R-:W-:Y:S02]  /*0430*/  IMAD R13, R11, 0x400, R10.reuse ;  /* 0x000004000b0d7824 */ /* 0x108fe400078e020a */
[----:B----4-:R-:W-:Y:S02]  /*0440*/  IMAD R15, R0, 0x400, R10 ;  /* 0x00000400000f7824 */ /* 0x010fe400078e020a */
[----:B-1----:R-:W-:-:S04]  /*0450*/  IMAD.WIDE R10, R13, 0x4, R8 ;  /* 0x000000040d0a7825 */ /* 0x002fc800078e0208 */
[----:B------:R-:W-:-:S04]  /*0460*/  IMAD.WIDE R8, R15, 0x4, R8 ;  /* 0x000000040f087825 */ /* 0x000fc800078e0208 */
[----:B--2---:R-:W-:-:S04]  /*0470*/  IMAD.WIDE R12, R13, 0x4, R2 ;  /* 0x000000040d0c7825 */ /* 0x004fc800078e0202 */
[----:B------:R-:W-:Y:S01]  /*0480*/  IMAD.WIDE R2, R15, 0x4, R2 ;  /* 0x000000040f027825 */ /* 0x000fe200078e0202 */
[----:B-----5:R1:W-:Y:S04]  /*0490*/  @!P0 STG.E.128 desc[UR6][R10.64], R16 ;  /* 0x000000100a008986 */ /* 0x0203e8000c101d06 */
[----:B0-----:R1:W-:Y:S04]  /*04a0*/  @!P1 STG.E.128 desc[UR6][R8.64], R4 ;  /* 0x0000000408009986 */ /* 0x0013e8000c101d06 */
[----:B------:R1:W-:Y:S01]  /*04b0*/  @!P0 STG.E.128 desc[UR6][R12.64], R16 ;  /* 0x000000100c008986 */ /* 0x0003e2000c101d06 */
[----:B------:R-:W-:Y:S05]  /*04c0*/  @P1 EXIT ;  /* 0x000000000000194d */ /* 0x000fea0003800000 */
[----:B------:R-:W-:Y:S01]  /*04d0*/  STG.E.128 desc[UR6][R2.64], R4 ;  /* 0x0000000402007986 */ /* 0x000fe2000c101d06 */
[----:B------:R-:W-:Y:S05]  /*04e0*/  EXIT ;  /* 0x000000000000794d */ /* 0x000fea0003800000 */
.L_x_0:
[----:B------:R-:W-:-:S00]  /*04f0*/  BRA `(.L_x_0) ;  /* 0xfffffffc00fc7947 */ /* 0x000fc0000383ffff */
[----:B------:R-:W-:-:S00]  /*0500*/  NOP ;  /* 0x0000000000007918 */ /* 0x000fc00000000000 */
[----:B------:R-:W-:-:S00]  /*0510*/  NOP ;  /* 0x0000000000007918 */ /* 0x000fc00000000000 */
[----:B------:R-:W-:-:S00]  /*0520*/  NOP ;  /* 0x0000000000007918 */ /* 0x000fc00000000000 */
[----:B------:R-:W-:-:S00]  /*0530*/  NOP ;  /* 0x0000000000007918 */ /* 0x000fc00000000000 */
[----:B------:R-:W-:-:S00]  /*0540*/  NOP ;  /* 0x0000000000007918 */ /* 0x000fc00000000000 */
[----:B------:R-:W-:-:S00]  /*0550*/  NOP ;  /* 0x0000000000007918 */ /* 0x000fc00000000000 */
[----:B------:R-:W-:-:S00]  /*0560*/  NOP ;  /* 0x0000000000007918 */ /* 0x000fc00000000000 */
[----:B------:R-:W-:-:S00]  /*0570*/  NOP ;  /* 0x0000000000007918 */ /* 0x000fc00000000000 */
.L_x_1:


//--------------------- .nv.shared.triton_poi_fused_convolution_25 --------------------------
	.section	.nv.shared.triton_poi_fused_convolution_25,"aw",@nobits
	.sectionflags	@""
	.align	16
	.zero		1024


//--------------------- .nv.constant0.triton_poi_fused_convolution_25 --------------------------
	.section	.nv.constant0.triton_poi_fused_convolution_25,"a",@progbits
	.sectionflags	@""
	.align	4
.nv.constant0.triton_poi_fused_convolution_25:
	.zero		560
